//
// Generated by NVIDIA NVVM Compiler
//
// Compiler Build ID: CL-36424714
// Cuda compilation tools, release 13.0, V13.0.88
// Based on NVVM 20.0.0
//

.version 9.0
.target sm_100
.address_size 64

	// .globl	_Z3gpuPiS_S_

.visible .entry _Z3gpuPiS_S_(
	.param .u64 .ptr .align 1 _Z3gpuPiS_S__param_0,
	.param .u64 .ptr .align 1 _Z3gpuPiS_S__param_1,
	.param .u64 .ptr .align 1 _Z3gpuPiS_S__param_2
)
{
	.reg .pred 	%p<2>;
	.reg .b32 	%r<16>;
	.reg .b64 	%rd<11>;

	ld.param.u64 	%rd1, [_Z3gpuPiS_S__param_0];
	ld.param.u64 	%rd2, [_Z3gpuPiS_S__param_1];
	ld.param.u64 	%rd3, [_Z3gpuPiS_S__param_2];
	mov.u32 	%r3, %tid.x;
	mov.u32 	%r4, %ctaid.x;
	mov.u32 	%r5, %ntid.x;
	mad.lo.s32 	%r1, %r4, %r5, %r3;
	mov.u32 	%r6, %tid.y;
	mov.u32 	%r7, %ctaid.y;
	mov.u32 	%r8, %ntid.y;
	mad.lo.s32 	%r9, %r7, %r8, %r6;
	max.u32 	%r10, %r1, %r9;
	setp.gt.u32 	%p1, %r10, 63;
	@%p1 bra 	$L__BB0_2;
	cvta.to.global.u64 	%rd4, %rd1;
	cvta.to.global.u64 	%rd5, %rd2;
	cvta.to.global.u64 	%rd6, %rd3;
	shl.b32 	%r11, %r1, 6;
	add.s32 	%r12, %r11, %r9;
	mul.wide.u32 	%rd7, %r12, 4;
	add.s64 	%rd8, %rd4, %rd7;
	ld.global.u32 	%r13, [%rd8];
	add.s64 	%rd9, %rd5, %rd7;
	ld.global.u32 	%r14, [%rd9];
	add.s32 	%r15, %r14, %r13;
	add.s64 	%rd10, %rd6, %rd7;
	st.global.u32 	[%rd10], %r15;
$L__BB0_2:
	ret;

}


// ===== COMPILED SASS (sm_100) =====

	.target	sm_100

	.elftype	@"ET_EXEC"


//--------------------- .note.nv.tkinfo           --------------------------
	.section	.note.nv.tkinfo,"",@"SHT_NOTE"
	.sectionflags	@"SHF_NOTE_NV_TKINFO"
	.tkinfo
        /*0018*/ 	.word	0x00000002
        /*0030*/ 	.string	""
        /*0030*/ 	.string	"ptxas"
        /*0030*/ 	.string	"Cuda compilation tools, release 13.0, V13.0.88"
        /*0030*/ 	.string	"Build cuda_13.0.r13.0/compiler.36424714_0"
        /*0030*/ 	.string	"-arch sm_100 -m 64 "



//--------------------- .note.nv.cuinfo           --------------------------
	.section	.note.nv.cuinfo,"",@"SHT_NOTE"
	.sectionflags	@"SHF_NOTE_NV_CUINFO"
        /*0018*/ 	.short	0x0002
        /*001a*/ 	.short	0x0064
        /*001c*/ 	.short	0x0082
	.zero		2


//--------------------- .nv.info                  --------------------------
	.section	.nv.info,"",@"SHT_CUDA_INFO"
	.align	4


	//----- nvinfo : EIATTR_REGCOUNT
	.align		4
        /*0000*/ 	.byte	0x04, 0x2f
        /*0002*/ 	.short	(.L_1 - .L_0)
	.align		4
.L_0:
        /*0004*/ 	.word	index@(_Z3gpuPiS_S_)
        /*0008*/ 	.word	0x0000000c


	//----- nvinfo : EIATTR_FRAME_SIZE
	.align		4
.L_1:
        /*000c*/ 	.byte	0x04, 0x11
        /*000e*/ 	.short	(.L_3 - .L_2)
	.align		4
.L_2:
        /*0010*/ 	.word	index@(_Z3gpuPiS_S_)
        /*0014*/ 	.word	0x00000000


	//----- nvinfo : EIATTR_MIN_STACK_SIZE
	.align		4
.L_3:
        /*0018*/ 	.byte	0x04, 0x12
        /*001a*/ 	.short	(.L_5 - .L_4)
	.align		4
.L_4:
        /*001c*/ 	.word	index@(_Z3gpuPiS_S_)
        /*0020*/ 	.word	0x00000000
.L_5:


//--------------------- .nv.compat                --------------------------
	.section	.nv.compat,"",@"SHT_CUDA_COMPAT_INFO"
	.align	4
        /*0000*/ 	.byte	0x02, 0x09, 0x00, 0x00, 0x02, 0x02, 0x01, 0x00, 0x02, 0x05, 0x05, 0x00, 0x03, 0x07, 0x01, 0x01
        /*0010*/ 	.byte	0x02, 0x03, 0x00, 0x00, 0x02, 0x06, 0x01, 0x00, 0x04, 0x0b, 0x08, 0x00, 0x09, 0x00, 0x00, 0x00
        /*0020*/ 	.byte	0x00, 0x00, 0x00, 0x00


//--------------------- .nv.info._Z3gpuPiS_S_     --------------------------
	.section	.nv.info._Z3gpuPiS_S_,"",@"SHT_CUDA_INFO"
	.sectionflags	@""
	.align	4


	//----- nvinfo : EIATTR_CUDA_API_VERSION
	.align		4
        /*0000*/ 	.byte	0x04, 0x37
        /*0002*/ 	.short	(.L_7 - .L_6)
.L_6:
        /*0004*/ 	.word	0x00000082


	//----- nvinfo : EIATTR_KPARAM_INFO
	.align		4
.L_7:
        /*0008*/ 	.byte	0x04, 0x17
        /*000a*/ 	.short	(.L_9 - .L_8)
.L_8:
        /*000c*/ 	.word	0x00000000
        /*0010*/ 	.short	0x0002
        /*0012*/ 	.short	0x0010
        /*0014*/ 	.byte	0x00, 0xf5, 0x21, 0x00


	//----- nvinfo : EIATTR_KPARAM_INFO
	.align		4
.L_9:
        /*0018*/ 	.byte	0x04, 0x17
        /*001a*/ 	.short	(.L_11 - .L_10)
.L_10:
        /*001c*/ 	.word	0x00000000
        /*0020*/ 	.short	0x0001
        /*0022*/ 	.short	0x0008
        /*0024*/ 	.byte	0x00, 0xf5, 0x21, 0x00


	//----- nvinfo : EIATTR_KPARAM_INFO
	.align		4
.L_11:
        /*0028*/ 	.byte	0x04, 0x17
        /*002a*/ 	.short	(.L_13 - .L_12)
.L_12:
        /*002c*/ 	.word	0x00000000
        /*0030*/ 	.short	0x0000
        /*0032*/ 	.short	0x0000
        /*0034*/ 	.byte	0x00, 0xf5, 0x21, 0x00


	//----- nvinfo : EIATTR_SPARSE_MMA_MASK
	.align		4
.L_13:
        /*0038*/ 	.byte	0x03, 0x50
        /*003a*/ 	.short	0x0000


	//----- nvinfo : EIATTR_MAXREG_COUNT
	.align		4
        /*003c*/ 	.byte	0x03, 0x1b
        /*003e*/ 	.short	0x00ff


	//----- nvinfo : EIATTR_MERCURY_ISA_VERSION
	.align		4
        /*0040*/ 	.byte	0x03, 0x5f
        /*0042*/ 	.short	0x0101


	//----- nvinfo : EIATTR_VRC_CTA_INIT_COUNT
	.align		4
        /*0044*/ 	.byte	0x02, 0x4a
	.zero		1
	.zero		1


	//----- nvinfo : EIATTR_EXIT_INSTR_OFFSETS
	.align		4
        /*0048*/ 	.byte	0x04, 0x1c
        /*004a*/ 	.short	(.L_15 - .L_14)


	//   ....[0]....
.L_14:
        /*004c*/ 	.word	0x000000b0


	//   ....[1]....
        /*0050*/ 	.word	0x00000180


	//----- nvinfo : EIATTR_CBANK_PARAM_SIZE
	.align		4
.L_15:
        /*0054*/ 	.byte	0x03, 0x19
        /*0056*/ 	.short	0x0018


	//----- nvinfo : EIATTR_PARAM_CBANK
	.align		4
        /*0058*/ 	.byte	0x04, 0x0a
        /*005a*/ 	.short	(.L_17 - .L_16)
	.align		4
.L_16:
        /*005c*/ 	.word	index@(.nv.constant0._Z3gpuPiS_S_)
        /*0060*/ 	.short	0x0380
        /*0062*/ 	.short	0x0018


	//----- nvinfo : EIATTR_SW_WAR
	.align		4
.L_17:
        /*0064*/ 	.byte	0x04, 0x36
        /*0066*/ 	.short	(.L_19 - .L_18)
.L_18:
        /*0068*/ 	.word	0x00000008
.L_19:


//--------------------- .nv.callgraph             --------------------------
	.section	.nv.callgraph,"",@"SHT_CUDA_CALLGRAPH"
	.align	4
	.sectionentsize	8
	.align		4
        /*0000*/ 	.word	0x00000000
	.align		4
        /*0004*/ 	.word	0xffffffff
	.align		4
        /*0008*/ 	.word	0x00000000
	.align		4
        /*000c*/ 	.word	0xfffffffe
	.align		4
        /*0010*/ 	.word	0x00000000
	.align		4
        /*0014*/ 	.word	0xfffffffd
	.align		4
        /*0018*/ 	.word	0x00000000
	.align		4
        /*001c*/ 	.word	0xfffffffc


//--------------------- .text._Z3gpuPiS_S_        --------------------------
	.section	.text._Z3gpuPiS_S_,"ax",@progbits
	.align	128
        .global         _Z3gpuPiS_S_
        .type           _Z3gpuPiS_S_,@function
        .size           _Z3gpuPiS_S_,(.L_x_1 - _Z3gpuPiS_S_)
        .other          _Z3gpuPiS_S_,@"STO_CUDA_ENTRY STV_DEFAULT"
_Z3gpuPiS_S_:
.text._Z3gpuPiS_S_:
[----:B------:R-:W-:Y:S01]  /*0000*/  LDC R1, c[0x0][0x37c] ;  /* 0x0000df00ff017b82 */ /* 0x000fe20000000800 */
[----:B------:R-:W0:Y:S07]  /*0010*/  S2R R0, SR_TID.X ;  /* 0x0000000000007919 */ /* 0x000e2e0000002100 */
[----:B------:R-:W0:Y:S01]  /*0020*/  LDC R3, c[0x0][0x360] ;  /* 0x0000d800ff037b82 */ /* 0x000e220000000800 */
[----:B------:R-:W1:Y:S07]  /*0030*/  S2R R7, SR_TID.Y ;  /* 0x0000000000077919 */ /* 0x000e6e0000002200 */
[----:B------:R-:W0:Y:S08]  /*0040*/  S2UR UR4, SR_CTAID.X ;  /* 0x00000000000479c3 */ /* 0x000e300000002500 */
[----:B------:R-:W1:Y:S08]  /*0050*/  S2UR UR5, SR_CTAID.Y ;  /* 0x00000000000579c3 */ /* 0x000e700000002600 */
[----:B------:R-:W1:Y:S01]  /*0060*/  LDC R2, c[0x0][0x364] ;  /* 0x0000d900ff027b82 */ /* 0x000e620000000800 */
[----:B0-----:R-:W-:-:S02]  /*0070*/  IMAD R0, R3, UR4, R0 ;  /* 0x0000000403007c24 */ /* 0x001fc4000f8e0200 */
[----:B-1----:R-:W-:-:S05]  /*0080*/  IMAD R7, R2, UR5, R7 ;  /* 0x0000000502077c24 */ /* 0x002fca000f8e0207 */
[----:B------:R-:W-:-:S04]  /*0090*/  VIMNMX.U32 R2, PT, PT, R0, R7, !PT ;  /* 0x0000000700027248 */ /* 0x000fc80007fe0000 */
[----:B------:R-:W-:-:S13]  /*00a0*/  ISETP.GT.U32.AND P0, PT, R2, 0x3f, PT ;  /* 0x0000003f0200780c */ /* 0x000fda0003f04070 */
[----:B------:R-:W-:Y:S05]  /*00b0*/  @P0 EXIT ;  /* 0x000000000000094d */ /* 0x000fea0003800000 */
[----:B------:R-:W0:Y:S01]  /*00c0*/  LDC.64 R2, c[0x0][0x380] ;  /* 0x0000e000ff027b82 */ /* 0x000e220000000a00 */
[----:B------:R-:W1:Y:S01]  /*00d0*/  LDCU.64 UR4, c[0x0][0x358] ;  /* 0x00006b00ff0477ac */ /* 0x000e620008000a00 */
[----:B------:R-:W-:-:S06]  /*00e0*/  LEA R9, R0, R7, 0x6 ;  /* 0x0000000700097211 */ /* 0x000fcc00078e30ff */
[----:B------:R-:W2:Y:S08]  /*00f0*/  LDC.64 R4, c[0x0][0x388] ;  /* 0x0000e200ff047b82 */ /* 0x000eb00000000a00 */
[----:B------:R-:W3:Y:S01]  /*0100*/  LDC.64 R6, c[0x0][0x390] ;  /* 0x0000e400ff067b82 */ /* 0x000ee20000000a00 */
[----:B0-----:R-:W-:-:S06]  /*0110*/  IMAD.WIDE.U32 R2, R9, 0x4, R2 ;  /* 0x0000000409027825 */ /* 0x001fcc00078e0002 */
[----:B-1----:R-:W4:Y:S01]  /*0120*/  LDG.E R2, desc[UR4][R2.64] ;  /* 0x0000000402027981 */ /* 0x002f22000c1e1900 */
[----:B--2---:R-:W-:-:S06]  /*0130*/  IMAD.WIDE.U32 R4, R9, 0x4, R4 ;  /* 0x0000000409047825 */ /* 0x004fcc00078e0004 */
[----:B------:R-:W4:Y:S01]  /*0140*/  LDG.E R5, desc[UR4][R4.64] ;  /* 0x0000000404057981 */ /* 0x000f22000c1e1900 */
[----:B---3--:R-:W-:Y:S01]  /*0150*/  IMAD.WIDE.U32 R6, R9, 0x4, R6 ;  /* 0x0000000409067825 */ /* 0x008fe200078e0006 */
[----:B----4-:R-:W-:-:S05]  /*0160*/  IADD3 R9, PT, PT, R2, R5, RZ ;  /* 0x0000000502097210 */ /* 0x010fca0007ffe0ff */
[----:B------:R-:W-:Y:S01]  /*0170*/  STG.E desc[UR4][R6.64], R9 ;  /* 0x0000000906007986 */ /* 0x000fe2000c101904 */
[----:B------:R-:W-:Y:S05]  /*0180*/  EXIT ;  /* 0x000000000000794d */ /* 0x000fea0003800000 */
.L_x_0:
[----:B------:R-:W-:-:S00]  /*0190*/  BRA `(.L_x_0) ;  /* 0xfffffffc00fc7947 */ /* 0x000fc0000383ffff */
[----:B------:R-:W-:-:S00]  /*01a0*/  NOP ;  /* 0x0000000000007918 */ /* 0x000fc00000000000 */
        /* <DEDUP_REMOVED lines=13> */
.L_x_1:


//--------------------- .nv.shared.reserved.0     --------------------------
	.section	.nv.shared.reserved.0,"aw",@nobits
	.weak		__nv_reservedSMEM_offset_0_alias
	.size		__nv_reservedSMEM_offset_0_alias, 0, 64
	.other		__nv_reservedSMEM_offset_0_alias,@"STO_CUDA_RESERVED_SHARED STV_DEFAULT"
__nv_reservedSMEM_offset_0_alias:
	.zero		0
	.zero		64


//--------------------- .nv.constant0._Z3gpuPiS_S_ --------------------------
	.section	.nv.constant0._Z3gpuPiS_S_,"a",@progbits
	.sectionflags	@""
	.align	4
.nv.constant0._Z3gpuPiS_S_:
	.zero		920


//--------------------- SYMBOLS --------------------------

	.type		.nv.reservedSmem.offset0,@object
	.size		.nv.reservedSmem.offset0,0x4
